//
// Generated by NVIDIA NVVM Compiler
//
// Compiler Build ID: CL-36424714
// Cuda compilation tools, release 13.0, V13.0.88
// Based on NVVM 20.0.0
//

.version 9.0
.target sm_100
.address_size 64

	// .globl	_Z17sum_matrix_on_gpuPiS_S_ii

.visible .entry _Z17sum_matrix_on_gpuPiS_S_ii(
	.param .u64 .ptr .align 1 _Z17sum_matrix_on_gpuPiS_S_ii_param_0,
	.param .u64 .ptr .align 1 _Z17sum_matrix_on_gpuPiS_S_ii_param_1,
	.param .u64 .ptr .align 1 _Z17sum_matrix_on_gpuPiS_S_ii_param_2,
	.param .u32 _Z17sum_matrix_on_gpuPiS_S_ii_param_3,
	.param .u32 _Z17sum_matrix_on_gpuPiS_S_ii_param_4
)
{
	.reg .pred 	%p<12>;
	.reg .b32 	%r<201>;
	.reg .b64 	%rd<123>;

	ld.param.u64 	%rd4, [_Z17sum_matrix_on_gpuPiS_S_ii_param_0];
	ld.param.u64 	%rd5, [_Z17sum_matrix_on_gpuPiS_S_ii_param_1];
	ld.param.u64 	%rd6, [_Z17sum_matrix_on_gpuPiS_S_ii_param_2];
	ld.param.u32 	%r69, [_Z17sum_matrix_on_gpuPiS_S_ii_param_3];
	ld.param.u32 	%r70, [_Z17sum_matrix_on_gpuPiS_S_ii_param_4];
	cvta.to.global.u64 	%rd1, %rd6;
	cvta.to.global.u64 	%rd2, %rd5;
	cvta.to.global.u64 	%rd3, %rd4;
	mov.u32 	%r1, %tid.x;
	mov.u32 	%r71, %ctaid.x;
	mov.u32 	%r72, %ntid.x;
	mul.lo.s32 	%r2, %r71, %r72;
	add.s32 	%r3, %r2, %r1;
	setp.ge.u32 	%p1, %r3, %r69;
	setp.lt.s32 	%p2, %r70, 1;
	or.pred  	%p3, %p1, %p2;
	@%p3 bra 	$L__BB0_13;
	setp.lt.u32 	%p4, %r70, 16;
	mov.b32 	%r197, 0;
	@%p4 bra 	$L__BB0_4;
	and.b32  	%r74, %r70, 2147483632;
	neg.s32 	%r195, %r74;
	add.s32 	%r75, %r1, %r69;
	add.s32 	%r194, %r75, %r2;
	shl.b32 	%r76, %r69, 1;
	add.s32 	%r193, %r3, %r76;
	mad.lo.s32 	%r192, %r69, 3, %r3;
	shl.b32 	%r77, %r69, 2;
	add.s32 	%r191, %r3, %r77;
	mad.lo.s32 	%r190, %r69, 5, %r3;
	mad.lo.s32 	%r189, %r69, 6, %r3;
	mad.lo.s32 	%r188, %r69, 7, %r3;
	shl.b32 	%r78, %r69, 3;
	add.s32 	%r187, %r3, %r78;
	mad.lo.s32 	%r186, %r69, 9, %r3;
	mad.lo.s32 	%r185, %r69, 10, %r3;
	mad.lo.s32 	%r184, %r69, 11, %r3;
	mad.lo.s32 	%r183, %r69, 12, %r3;
	mad.lo.s32 	%r182, %r69, 13, %r3;
	mad.lo.s32 	%r181, %r69, 14, %r3;
	mad.lo.s32 	%r180, %r69, 15, %r3;
	mov.u32 	%r179, %r3;
$L__BB0_3:
	.pragma "nounroll";
	and.b32  	%r197, %r70, 2147483632;
	mul.wide.u32 	%rd7, %r179, 4;
	add.s64 	%rd8, %rd3, %rd7;
	ld.global.u32 	%r79, [%rd8];
	add.s64 	%rd9, %rd2, %rd7;
	ld.global.u32 	%r80, [%rd9];
	add.s32 	%r81, %r80, %r79;
	add.s64 	%rd10, %rd1, %rd7;
	st.global.u32 	[%rd10], %r81;
	mul.wide.u32 	%rd11, %r194, 4;
	add.s64 	%rd12, %rd3, %rd11;
	ld.global.u32 	%r82, [%rd12];
	add.s64 	%rd13, %rd2, %rd11;
	ld.global.u32 	%r83, [%rd13];
	add.s32 	%r84, %r83, %r82;
	add.s64 	%rd14, %rd1, %rd11;
	st.global.u32 	[%rd14], %r84;
	mul.wide.u32 	%rd15, %r193, 4;
	add.s64 	%rd16, %rd3, %rd15;
	ld.global.u32 	%r85, [%rd16];
	add.s64 	%rd17, %rd2, %rd15;
	ld.global.u32 	%r86, [%rd17];
	add.s32 	%r87, %r86, %r85;
	add.s64 	%rd18, %rd1, %rd15;
	st.global.u32 	[%rd18], %r87;
	mul.wide.u32 	%rd19, %r192, 4;
	add.s64 	%rd20, %rd3, %rd19;
	ld.global.u32 	%r88, [%rd20];
	add.s64 	%rd21, %rd2, %rd19;
	ld.global.u32 	%r89, [%rd21];
	add.s32 	%r90, %r89, %r88;
	add.s64 	%rd22, %rd1, %rd19;
	st.global.u32 	[%rd22], %r90;
	mul.wide.u32 	%rd23, %r191, 4;
	add.s64 	%rd24, %rd3, %rd23;
	ld.global.u32 	%r91, [%rd24];
	add.s64 	%rd25, %rd2, %rd23;
	ld.global.u32 	%r92, [%rd25];
	add.s32 	%r93, %r92, %r91;
	add.s64 	%rd26, %rd1, %rd23;
	st.global.u32 	[%rd26], %r93;
	mul.wide.u32 	%rd27, %r190, 4;
	add.s64 	%rd28, %rd3, %rd27;
	ld.global.u32 	%r94, [%rd28];
	add.s64 	%rd29, %rd2, %rd27;
	ld.global.u32 	%r95, [%rd29];
	add.s32 	%r96, %r95, %r94;
	add.s64 	%rd30, %rd1, %rd27;
	st.global.u32 	[%rd30], %r96;
	mul.wide.u32 	%rd31, %r189, 4;
	add.s64 	%rd32, %rd3, %rd31;
	ld.global.u32 	%r97, [%rd32];
	add.s64 	%rd33, %rd2, %rd31;
	ld.global.u32 	%r98, [%rd33];
	add.s32 	%r99, %r98, %r97;
	add.s64 	%rd34, %rd1, %rd31;
	st.global.u32 	[%rd34], %r99;
	mul.wide.u32 	%rd35, %r188, 4;
	add.s64 	%rd36, %rd3, %rd35;
	ld.global.u32 	%r100, [%rd36];
	add.s64 	%rd37, %rd2, %rd35;
	ld.global.u32 	%r101, [%rd37];
	add.s32 	%r102, %r101, %r100;
	add.s64 	%rd38, %rd1, %rd35;
	st.global.u32 	[%rd38], %r102;
	mul.wide.u32 	%rd39, %r187, 4;
	add.s64 	%rd40, %rd3, %rd39;
	ld.global.u32 	%r103, [%rd40];
	add.s64 	%rd41, %rd2, %rd39;
	ld.global.u32 	%r104, [%rd41];
	add.s32 	%r105, %r104, %r103;
	add.s64 	%rd42, %rd1, %rd39;
	st.global.u32 	[%rd42], %r105;
	mul.wide.u32 	%rd43, %r186, 4;
	add.s64 	%rd44, %rd3, %rd43;
	ld.global.u32 	%r106, [%rd44];
	add.s64 	%rd45, %rd2, %rd43;
	ld.global.u32 	%r107, [%rd45];
	add.s32 	%r108, %r107, %r106;
	add.s64 	%rd46, %rd1, %rd43;
	st.global.u32 	[%rd46], %r108;
	mul.wide.u32 	%rd47, %r185, 4;
	add.s64 	%rd48, %rd3, %rd47;
	ld.global.u32 	%r109, [%rd48];
	add.s64 	%rd49, %rd2, %rd47;
	ld.global.u32 	%r110, [%rd49];
	add.s32 	%r111, %r110, %r109;
	add.s64 	%rd50, %rd1, %rd47;
	st.global.u32 	[%rd50], %r111;
	mul.wide.u32 	%rd51, %r184, 4;
	add.s64 	%rd52, %rd3, %rd51;
	ld.global.u32 	%r112, [%rd52];
	add.s64 	%rd53, %rd2, %rd51;
	ld.global.u32 	%r113, [%rd53];
	add.s32 	%r114, %r113, %r112;
	add.s64 	%rd54, %rd1, %rd51;
	st.global.u32 	[%rd54], %r114;
	mul.wide.u32 	%rd55, %r183, 4;
	add.s64 	%rd56, %rd3, %rd55;
	ld.global.u32 	%r115, [%rd56];
	add.s64 	%rd57, %rd2, %rd55;
	ld.global.u32 	%r116, [%rd57];
	add.s32 	%r117, %r116, %r115;
	add.s64 	%rd58, %rd1, %rd55;
	st.global.u32 	[%rd58], %r117;
	mul.wide.u32 	%rd59, %r182, 4;
	add.s64 	%rd60, %rd3, %rd59;
	ld.global.u32 	%r118, [%rd60];
	add.s64 	%rd61, %rd2, %rd59;
	ld.global.u32 	%r119, [%rd61];
	add.s32 	%r120, %r119, %r118;
	add.s64 	%rd62, %rd1, %rd59;
	st.global.u32 	[%rd62], %r120;
	mul.wide.u32 	%rd63, %r181, 4;
	add.s64 	%rd64, %rd3, %rd63;
	ld.global.u32 	%r121, [%rd64];
	add.s64 	%rd65, %rd2, %rd63;
	ld.global.u32 	%r122, [%rd65];
	add.s32 	%r123, %r122, %r121;
	add.s64 	%rd66, %rd1, %rd63;
	st.global.u32 	[%rd66], %r123;
	mul.wide.u32 	%rd67, %r180, 4;
	add.s64 	%rd68, %rd3, %rd67;
	ld.global.u32 	%r124, [%rd68];
	add.s64 	%rd69, %rd2, %rd67;
	ld.global.u32 	%r125, [%rd69];
	add.s32 	%r126, %r125, %r124;
	add.s64 	%rd70, %rd1, %rd67;
	st.global.u32 	[%rd70], %r126;
	add.s32 	%r195, %r195, 16;
	shl.b32 	%r127, %r69, 4;
	add.s32 	%r194, %r194, %r127;
	add.s32 	%r193, %r193, %r127;
	add.s32 	%r192, %r192, %r127;
	add.s32 	%r191, %r191, %r127;
	add.s32 	%r190, %r190, %r127;
	add.s32 	%r189, %r189, %r127;
	add.s32 	%r188, %r188, %r127;
	add.s32 	%r187, %r187, %r127;
	add.s32 	%r186, %r186, %r127;
	add.s32 	%r185, %r185, %r127;
	add.s32 	%r184, %r184, %r127;
	add.s32 	%r183, %r183, %r127;
	add.s32 	%r182, %r182, %r127;
	add.s32 	%r181, %r181, %r127;
	add.s32 	%r180, %r180, %r127;
	add.s32 	%r179, %r179, %r127;
	setp.ne.s32 	%p5, %r195, 0;
	@%p5 bra 	$L__BB0_3;
$L__BB0_4:
	and.b32  	%r56, %r70, 15;
	setp.eq.s32 	%p6, %r56, 0;
	@%p6 bra 	$L__BB0_13;
	and.b32  	%r57, %r70, 7;
	setp.lt.u32 	%p7, %r56, 8;
	@%p7 bra 	$L__BB0_7;
	mad.lo.s32 	%r128, %r197, %r69, %r3;
	mul.wide.u32 	%rd71, %r128, 4;
	add.s64 	%rd72, %rd3, %rd71;
	ld.global.u32 	%r129, [%rd72];
	add.s64 	%rd73, %rd2, %rd71;
	ld.global.u32 	%r130, [%rd73];
	add.s32 	%r131, %r130, %r129;
	add.s64 	%rd74, %rd1, %rd71;
	st.global.u32 	[%rd74], %r131;
	add.s32 	%r132, %r128, %r69;
	mul.wide.u32 	%rd75, %r132, 4;
	add.s64 	%rd76, %rd3, %rd75;
	ld.global.u32 	%r133, [%rd76];
	add.s64 	%rd77, %rd2, %rd75;
	ld.global.u32 	%r134, [%rd77];
	add.s32 	%r135, %r134, %r133;
	add.s64 	%rd78, %rd1, %rd75;
	st.global.u32 	[%rd78], %r135;
	add.s32 	%r136, %r132, %r69;
	mul.wide.u32 	%rd79, %r136, 4;
	add.s64 	%rd80, %rd3, %rd79;
	ld.global.u32 	%r137, [%rd80];
	add.s64 	%rd81, %rd2, %rd79;
	ld.global.u32 	%r138, [%rd81];
	add.s32 	%r139, %r138, %r137;
	add.s64 	%rd82, %rd1, %rd79;
	st.global.u32 	[%rd82], %r139;
	add.s32 	%r140, %r136, %r69;
	mul.wide.u32 	%rd83, %r140, 4;
	add.s64 	%rd84, %rd3, %rd83;
	ld.global.u32 	%r141, [%rd84];
	add.s64 	%rd85, %rd2, %rd83;
	ld.global.u32 	%r142, [%rd85];
	add.s32 	%r143, %r142, %r141;
	add.s64 	%rd86, %rd1, %rd83;
	st.global.u32 	[%rd86], %r143;
	add.s32 	%r144, %r140, %r69;
	mul.wide.u32 	%rd87, %r144, 4;
	add.s64 	%rd88, %rd3, %rd87;
	ld.global.u32 	%r145, [%rd88];
	add.s64 	%rd89, %rd2, %rd87;
	ld.global.u32 	%r146, [%rd89];
	add.s32 	%r147, %r146, %r145;
	add.s64 	%rd90, %rd1, %rd87;
	st.global.u32 	[%rd90], %r147;
	add.s32 	%r148, %r144, %r69;
	mul.wide.u32 	%rd91, %r148, 4;
	add.s64 	%rd92, %rd3, %rd91;
	ld.global.u32 	%r149, [%rd92];
	add.s64 	%rd93, %rd2, %rd91;
	ld.global.u32 	%r150, [%rd93];
	add.s32 	%r151, %r150, %r149;
	add.s64 	%rd94, %rd1, %rd91;
	st.global.u32 	[%rd94], %r151;
	add.s32 	%r152, %r148, %r69;
	mul.wide.u32 	%rd95, %r152, 4;
	add.s64 	%rd96, %rd3, %rd95;
	ld.global.u32 	%r153, [%rd96];
	add.s64 	%rd97, %rd2, %rd95;
	ld.global.u32 	%r154, [%rd97];
	add.s32 	%r155, %r154, %r153;
	add.s64 	%rd98, %rd1, %rd95;
	st.global.u32 	[%rd98], %r155;
	add.s32 	%r156, %r152, %r69;
	mul.wide.u32 	%rd99, %r156, 4;
	add.s64 	%rd100, %rd3, %rd99;
	ld.global.u32 	%r157, [%rd100];
	add.s64 	%rd101, %rd2, %rd99;
	ld.global.u32 	%r158, [%rd101];
	add.s32 	%r159, %r158, %r157;
	add.s64 	%rd102, %rd1, %rd99;
	st.global.u32 	[%rd102], %r159;
	add.s32 	%r197, %r197, 8;
$L__BB0_7:
	setp.eq.s32 	%p8, %r57, 0;
	@%p8 bra 	$L__BB0_13;
	and.b32  	%r60, %r70, 3;
	setp.lt.u32 	%p9, %r57, 4;
	@%p9 bra 	$L__BB0_10;
	mad.lo.s32 	%r160, %r197, %r69, %r3;
	mul.wide.u32 	%rd103, %r160, 4;
	add.s64 	%rd104, %rd3, %rd103;
	ld.global.u32 	%r161, [%rd104];
	add.s64 	%rd105, %rd2, %rd103;
	ld.global.u32 	%r162, [%rd105];
	add.s32 	%r163, %r162, %r161;
	add.s64 	%rd106, %rd1, %rd103;
	st.global.u32 	[%rd106], %r163;
	add.s32 	%r164, %r160, %r69;
	mul.wide.u32 	%rd107, %r164, 4;
	add.s64 	%rd108, %rd3, %rd107;
	ld.global.u32 	%r165, [%rd108];
	add.s64 	%rd109, %rd2, %rd107;
	ld.global.u32 	%r166, [%rd109];
	add.s32 	%r167, %r166, %r165;
	add.s64 	%rd110, %rd1, %rd107;
	st.global.u32 	[%rd110], %r167;
	add.s32 	%r168, %r164, %r69;
	mul.wide.u32 	%rd111, %r168, 4;
	add.s64 	%rd112, %rd3, %rd111;
	ld.global.u32 	%r169, [%rd112];
	add.s64 	%rd113, %rd2, %rd111;
	ld.global.u32 	%r170, [%rd113];
	add.s32 	%r171, %r170, %r169;
	add.s64 	%rd114, %rd1, %rd111;
	st.global.u32 	[%rd114], %r171;
	add.s32 	%r172, %r168, %r69;
	mul.wide.u32 	%rd115, %r172, 4;
	add.s64 	%rd116, %rd3, %rd115;
	ld.global.u32 	%r173, [%rd116];
	add.s64 	%rd117, %rd2, %rd115;
	ld.global.u32 	%r174, [%rd117];
	add.s32 	%r175, %r174, %r173;
	add.s64 	%rd118, %rd1, %rd115;
	st.global.u32 	[%rd118], %r175;
	add.s32 	%r197, %r197, 4;
$L__BB0_10:
	setp.eq.s32 	%p10, %r60, 0;
	@%p10 bra 	$L__BB0_13;
	mad.lo.s32 	%r200, %r197, %r69, %r3;
	neg.s32 	%r199, %r60;
$L__BB0_12:
	.pragma "nounroll";
	mul.wide.u32 	%rd119, %r200, 4;
	add.s64 	%rd120, %rd3, %rd119;
	ld.global.u32 	%r176, [%rd120];
	add.s64 	%rd121, %rd2, %rd119;
	ld.global.u32 	%r177, [%rd121];
	add.s32 	%r178, %r177, %r176;
	add.s64 	%rd122, %rd1, %rd119;
	st.global.u32 	[%rd122], %r178;
	add.s32 	%r200, %r200, %r69;
	add.s32 	%r199, %r199, 1;
	setp.ne.s32 	%p11, %r199, 0;
	@%p11 bra 	$L__BB0_12;
$L__BB0_13:
	ret;

}


// ===== COMPILED SASS (sm_100) =====

	.target	sm_100

	.elftype	@"ET_EXEC"


//--------------------- .note.nv.tkinfo           --------------------------
	.section	.note.nv.tkinfo,"",@"SHT_NOTE"
	.sectionflags	@"SHF_NOTE_NV_TKINFO"
	.tkinfo
        /*0018*/ 	.word	0x00000002
        /*0030*/ 	.string	""
        /*0030*/ 	.string	"ptxas"
        /*0030*/ 	.string	"Cuda compilation tools, release 13.0, V13.0.88"
        /*0030*/ 	.string	"Build cuda_13.0.r13.0/compiler.36424714_0"
        /*0030*/ 	.string	"-arch sm_100 -m 64 "



//--------------------- .note.nv.cuinfo           --------------------------
	.section	.note.nv.cuinfo,"",@"SHT_NOTE"
	.sectionflags	@"SHF_NOTE_NV_CUINFO"
        /*0018*/ 	.short	0x0002
        /*001a*/ 	.short	0x0064
        /*001c*/ 	.short	0x0082
	.zero		2


//--------------------- .nv.info                  --------------------------
	.section	.nv.info,"",@"SHT_CUDA_INFO"
	.align	4


	//----- nvinfo : EIATTR_REGCOUNT
	.align		4
        /*0000*/ 	.byte	0x04, 0x2f
        /*0002*/ 	.short	(.L_1 - .L_0)
	.align		4
.L_0:
        /*0004*/ 	.word	index@(_Z17sum_matrix_on_gpuPiS_S_ii)
        /*0008*/ 	.word	0x00000020


	//----- nvinfo : EIATTR_FRAME_SIZE
	.align		4
.L_1:
        /*000c*/ 	.byte	0x04, 0x11
        /*000e*/ 	.short	(.L_3 - .L_2)
	.align		4
.L_2:
        /*0010*/ 	.word	index@(_Z17sum_matrix_on_gpuPiS_S_ii)
        /*0014*/ 	.word	0x00000000


	//----- nvinfo : EIATTR_MIN_STACK_SIZE
	.align		4
.L_3:
        /*0018*/ 	.byte	0x04, 0x12
        /*001a*/ 	.short	(.L_5 - .L_4)
	.align		4
.L_4:
        /*001c*/ 	.word	index@(_Z17sum_matrix_on_gpuPiS_S_ii)
        /*0020*/ 	.word	0x00000000
.L_5:


//--------------------- .nv.compat                --------------------------
	.section	.nv.compat,"",@"SHT_CUDA_COMPAT_INFO"
	.align	4
        /*0000*/ 	.byte	0x02, 0x09, 0x00, 0x00, 0x02, 0x02, 0x01, 0x00, 0x02, 0x05, 0x05, 0x00, 0x03, 0x07, 0x01, 0x01
        /*0010*/ 	.byte	0x02, 0x03, 0x00, 0x00, 0x02, 0x06, 0x01, 0x00, 0x04, 0x0b, 0x08, 0x00, 0x09, 0x00, 0x00, 0x00
        /*0020*/ 	.byte	0x00, 0x00, 0x00, 0x00


//--------------------- .nv.info._Z17sum_matrix_on_gpuPiS_S_ii --------------------------
	.section	.nv.info._Z17sum_matrix_on_gpuPiS_S_ii,"",@"SHT_CUDA_INFO"
	.sectionflags	@""
	.align	4


	//----- nvinfo : EIATTR_CUDA_API_VERSION
	.align		4
        /*0000*/ 	.byte	0x04, 0x37
        /*0002*/ 	.short	(.L_7 - .L_6)
.L_6:
        /*0004*/ 	.word	0x00000082


	//----- nvinfo : EIATTR_KPARAM_INFO
	.align		4
.L_7:
        /*0008*/ 	.byte	0x04, 0x17
        /*000a*/ 	.short	(.L_9 - .L_8)
.L_8:
        /*000c*/ 	.word	0x00000000
        /*0010*/ 	.short	0x0004
        /*0012*/ 	.short	0x001c
        /*0014*/ 	.byte	0x00, 0xf0, 0x11, 0x00


	//----- nvinfo : EIATTR_KPARAM_INFO
	.align		4
.L_9:
        /*0018*/ 	.byte	0x04, 0x17
        /*001a*/ 	.short	(.L_11 - .L_10)
.L_10:
        /*001c*/ 	.word	0x00000000
        /*0020*/ 	.short	0x0003
        /*0022*/ 	.short	0x0018
        /*0024*/ 	.byte	0x00, 0xf0, 0x11, 0x00


	//----- nvinfo : EIATTR_KPARAM_INFO
	.align		4
.L_11:
        /*0028*/ 	.byte	0x04, 0x17
        /*002a*/ 	.short	(.L_13 - .L_12)
.L_12:
        /*002c*/ 	.word	0x00000000
        /*0030*/ 	.short	0x0002
        /*0032*/ 	.short	0x0010
        /*0034*/ 	.byte	0x00, 0xf5, 0x21, 0x00


	//----- nvinfo : EIATTR_KPARAM_INFO
	.align		4
.L_13:
        /*0038*/ 	.byte	0x04, 0x17
        /*003a*/ 	.short	(.L_15 - .L_14)
.L_14:
        /*003c*/ 	.word	0x00000000
        /*0040*/ 	.short	0x0001
        /*0042*/ 	.short	0x0008
        /*0044*/ 	.byte	0x00, 0xf5, 0x21, 0x00


	//----- nvinfo : EIATTR_KPARAM_INFO
	.align		4
.L_15:
        /*0048*/ 	.byte	0x04, 0x17
        /*004a*/ 	.short	(.L_17 - .L_16)
.L_16:
        /*004c*/ 	.word	0x00000000
        /*0050*/ 	.short	0x0000
        /*0052*/ 	.short	0x0000
        /*0054*/ 	.byte	0x00, 0xf5, 0x21, 0x00


	//----- nvinfo : EIATTR_SPARSE_MMA_MASK
	.align		4
.L_17:
        /*0058*/ 	.byte	0x03, 0x50
        /*005a*/ 	.short	0x0000


	//----- nvinfo : EIATTR_MAXREG_COUNT
	.align		4
        /*005c*/ 	.byte	0x03, 0x1b
        /*005e*/ 	.short	0x00ff


	//----- nvinfo : EIATTR_MERCURY_ISA_VERSION
	.align		4
        /*0060*/ 	.byte	0x03, 0x5f
        /*0062*/ 	.short	0x0101


	//----- nvinfo : EIATTR_VRC_CTA_INIT_COUNT
	.align		4
        /*0064*/ 	.byte	0x02, 0x4a
	.zero		1
	.zero		1


	//----- nvinfo : EIATTR_EXIT_INSTR_OFFSETS
	.align		4
        /*0068*/ 	.byte	0x04, 0x1c
        /*006a*/ 	.short	(.L_19 - .L_18)


	//   ....[0]....
.L_18:
        /*006c*/ 	.word	0x000000a0


	//   ....[1]....
        /*0070*/ 	.word	0x00000c20


	//   ....[2]....
        /*0074*/ 	.word	0x000010c0


	//   ....[3]....
        /*0078*/ 	.word	0x00001360


	//   ....[4]....
        /*007c*/ 	.word	0x00001470


	//----- nvinfo : EIATTR_CBANK_PARAM_SIZE
	.align		4
.L_19:
        /*0080*/ 	.byte	0x03, 0x19
        /*0082*/ 	.short	0x0020


	//----- nvinfo : EIATTR_PARAM_CBANK
	.align		4
        /*0084*/ 	.byte	0x04, 0x0a
        /*0086*/ 	.short	(.L_21 - .L_20)
	.align		4
.L_20:
        /*0088*/ 	.word	index@(.nv.constant0._Z17sum_matrix_on_gpuPiS_S_ii)
        /*008c*/ 	.short	0x0380
        /*008e*/ 	.short	0x0020


	//----- nvinfo : EIATTR_SW_WAR
	.align		4
.L_21:
        /*0090*/ 	.byte	0x04, 0x36
        /*0092*/ 	.short	(.L_23 - .L_22)
.L_22:
        /*0094*/ 	.word	0x00000008
.L_23:


//--------------------- .nv.callgraph             --------------------------
	.section	.nv.callgraph,"",@"SHT_CUDA_CALLGRAPH"
	.align	4
	.sectionentsize	8
	.align		4
        /*0000*/ 	.word	0x00000000
	.align		4
        /*0004*/ 	.word	0xffffffff
	.align		4
        /*0008*/ 	.word	0x00000000
	.align		4
        /*000c*/ 	.word	0xfffffffe
	.align		4
        /*0010*/ 	.word	0x00000000
	.align		4
        /*0014*/ 	.word	0xfffffffd
	.align		4
        /*0018*/ 	.word	0x00000000
	.align		4
        /*001c*/ 	.word	0xfffffffc


//--------------------- .text._Z17sum_matrix_on_gpuPiS_S_ii --------------------------
	.section	.text._Z17sum_matrix_on_gpuPiS_S_ii,"ax",@progbits
	.align	128
        .global         _Z17sum_matrix_on_gpuPiS_S_ii
        .type           _Z17sum_matrix_on_gpuPiS_S_ii,@function
        .size           _Z17sum_matrix_on_gpuPiS_S_ii,(.L_x_6 - _Z17sum_matrix_on_gpuPiS_S_ii)
        .other          _Z17sum_matrix_on_gpuPiS_S_ii,@"STO_CUDA_ENTRY STV_DEFAULT"
_Z17sum_matrix_on_gpuPiS_S_ii:
.text._Z17sum_matrix_on_gpuPiS_S_ii:
[----:B------:R-:W-:Y:S01]  /*0000*/  LDC R1, c[0x0][0x37c] ;  /* 0x0000df00ff017b82 */ /* 0x000fe20000000800 */
[----:B------:R-:W0:Y:S07]  /*0010*/  S2R R6, SR_TID.X ;  /* 0x0000000000067919 */ /* 0x000e2e0000002100 */
[----:B------:R-:W1:Y:S01]  /*0020*/  S2UR UR4, SR_CTAID.X ;  /* 0x00000000000479c3 */ /* 0x000e620000002500 */
[----:B------:R-:W2:Y:S01]  /*0030*/  LDCU.64 UR10, c[0x0][0x398] ;  /* 0x00007300ff0a77ac */ /* 0x000ea20008000a00 */
[----:B------:R-:W1:Y:S01]  /*0040*/  LDCU UR5, c[0x0][0x360] ;  /* 0x00006c00ff0577ac */ /* 0x000e620008000800 */
[----:B--2---:R-:W-:-:S02]  /*0050*/  UISETP.GE.AND UP0, UPT, UR11, 0x1, UPT ;  /* 0x000000010b00788c */ /* 0x004fc4000bf06270 */
[----:B-1----:R-:W-:-:S04]  /*0060*/  UIMAD UR4, UR4, UR5, URZ ;  /* 0x00000005040472a4 */ /* 0x002fc8000f8e02ff */
[----:B------:R-:W-:Y:S02]  /*0070*/  PLOP3.LUT P0, PT, PT, PT, UP0, 0x80, 0x8 ;  /* 0x000000000008781c */ /* 0x000fe40003f0f008 */
[----:B0-----:R-:W-:-:S04]  /*0080*/  IADD3 R0, PT, PT, R6, UR4, RZ ;  /* 0x0000000406007c10 */ /* 0x001fc8000fffe0ff */
[----:B------:R-:W-:-:S13]  /*0090*/  ISETP.GE.U32.OR P0, PT, R0, UR10, !P0 ;  /* 0x0000000a00007c0c */ /* 0x000fda000c706470 */
[----:B------:R-:W-:Y:S05]  /*00a0*/  @P0 EXIT ;  /* 0x000000000000094d */ /* 0x000fea0003800000 */
[----:B------:R-:W-:Y:S01]  /*00b0*/  UISETP.GE.U32.AND UP0, UPT, UR11, 0x10, UPT ;  /* 0x000000100b00788c */ /* 0x000fe2000bf06070 */
[----:B------:R-:W-:Y:S01]  /*00c0*/  HFMA2 R3, -RZ, RZ, 0, 0 ;  /* 0x00000000ff037431 */ /* 0x000fe200000001ff */
[----:B------:R-:W0:Y:S07]  /*00d0*/  LDCU.64 UR8, c[0x0][0x358] ;  /* 0x00006b00ff0877ac */ /* 0x000e2e0008000a00 */
[----:B------:R-:W-:Y:S05]  /*00e0*/  BRA.U !UP0, `(.L_x_0) ;  /* 0x0000000908c47547 */ /* 0x000fea000b800000 */
[----:B------:R-:W-:Y:S01]  /*00f0*/  MOV R5, UR10 ;  /* 0x0000000a00057c02 */ /* 0x000fe20008000f00 */
[----:B------:R-:W-:Y:S01]  /*0100*/  ULOP3.LUT UR5, UR11, 0x7ffffff0, URZ, 0xc0, !UPT ;  /* 0x7ffffff00b057892 */ /* 0x000fe2000f8ec0ff */
[----:B------:R-:W-:Y:S02]  /*0110*/  MOV R7, UR10 ;  /* 0x0000000a00077c02 */ /* 0x000fe40008000f00 */
[----:B------:R-:W-:Y:S01]  /*0120*/  MOV R11, UR10 ;  /* 0x0000000a000b7c02 */ /* 0x000fe20008000f00 */
[----:B------:R-:W-:Y:S01]  /*0130*/  UIADD3 UR6, UPT, UPT, -UR5, URZ, URZ ;  /* 0x000000ff05067290 */ /* 0x000fe2000fffe1ff */
[----:B------:R-:W-:Y:S01]  /*0140*/  MOV R3, UR4 ;  /* 0x0000000400037c02 */ /* 0x000fe20008000f00 */
[--C-:B------:R-:W-:Y:S01]  /*0150*/  IMAD R4, R7, 0x3, R0.reuse ;  /* 0x0000000307047824 */ /* 0x100fe200078e0200 */
[----:B------:R-:W-:Y:S01]  /*0160*/  MOV R9, UR10 ;  /* 0x0000000a00097c02 */ /* 0x000fe20008000f00 */
[----:B------:R-:W-:Y:S01]  /*0170*/  IMAD R10, R11, 0x5, R0 ;  /* 0x000000050b0a7824 */ /* 0x000fe200078e0200 */
[----:B------:R-:W-:-:S02]  /*0180*/  MOV R15, UR10 ;  /* 0x0000000a000f7c02 */ /* 0x000fc40008000f00 */
[----:B------:R-:W-:Y:S02]  /*0190*/  MOV R17, UR10 ;  /* 0x0000000a00117c02 */ /* 0x000fe40008000f00 */
[----:B------:R-:W-:Y:S01]  /*01a0*/  MOV R21, UR10 ;  /* 0x0000000a00157c02 */ /* 0x000fe20008000f00 */
[--C-:B------:R-:W-:Y:S01]  /*01b0*/  IMAD R7, R15, 0x6, R0.reuse ;  /* 0x000000060f077824 */ /* 0x100fe200078e0200 */
        /* <DEDUP_REMOVED lines=14> */
[----:B------:R-:W-:Y:S01]  /*02a0*/  LEA R2, R5, R0, 0x1 ;  /* 0x0000000005027211 */ /* 0x000fe200078e08ff */
[----:B------:R-:W-:Y:S01]  /*02b0*/  IMAD R26, R13, 0xf, R0 ;  /* 0x0000000f0d1a7824 */ /* 0x000fe200078e0200 */
[----:B------:R-:W-:-:S02]  /*02c0*/  IADD3 R6, PT, PT, R3, UR10, R6 ;  /* 0x0000000a03067c10 */ /* 0x000fc4000fffe006 */
[-C--:B------:R-:W-:Y:S02]  /*02d0*/  LEA R5, R9, R0.reuse, 0x2 ;  /* 0x0000000009057211 */ /* 0x080fe400078e10ff */
[-C--:B------:R-:W-:Y:S02]  /*02e0*/  MOV R3, R0.reuse ;  /* 0x0000000000037202 */ /* 0x080fe40000000f00 */
[----:B------:R-:W-:-:S07]  /*02f0*/  LEA R9, R19, R0, 0x3 ;  /* 0x0000000013097211 */ /* 0x000fce00078e18ff */
.L_x_1:
[----:B------:R-:W1:Y:S08]  /*0300*/  LDC.64 R14, c[0x0][0x388] ;  /* 0x0000e200ff0e7b82 */ /* 0x000e700000000a00 */
[----:B------:R-:W2:Y:S01]  /*0310*/  LDC.64 R16, c[0x0][0x380] ;  /* 0x0000e000ff107b82 */ /* 0x000ea20000000a00 */
[----:B-1----:R-:W-:-:S06]  /*0320*/  IMAD.WIDE.U32 R18, R3, 0x4, R14 ;  /* 0x0000000403127825 */ /* 0x002fcc00078e000e */
[----:B0-----:R-:W3:Y:S01]  /*0330*/  LDG.E R19, desc[UR8][R18.64] ;  /* 0x0000000812137981 */ /* 0x001ee2000c1e1900 */
[----:B--2---:R-:W-:-:S05]  /*0340*/  IMAD.WIDE.U32 R12, R3, 0x4, R16 ;  /* 0x00000004030c7825 */ /* 0x004fca00078e0010 */
[----:B------:R0:W3:Y:S02]  /*0350*/  LDG.E R20, desc[UR8][R12.64] ;  /* 0x000000080c147981 */ /* 0x0000e4000c1e1900 */
[----:B0-----:R-:W0:Y:S02]  /*0360*/  LDC.64 R12, c[0x0][0x390] ;  /* 0x0000e400ff0c7b82 */ /* 0x001e240000000a00 */
[----:B0-----:R-:W-:Y:S01]  /*0370*/  IMAD.WIDE.U32 R22, R3, 0x4, R12 ;  /* 0x0000000403167825 */ /* 0x001fe200078e000c */
[----:B---3--:R-:W-:-:S05]  /*0380*/  IADD3 R21, PT, PT, R20, R19, RZ ;  /* 0x0000001314157210 */ /* 0x008fca0007ffe0ff */
[----:B------:R0:W-:Y:S02]  /*0390*/  STG.E desc[UR8][R22.64], R21 ;  /* 0x0000001516007986 */ /* 0x0001e4000c101908 */
[----:B0-----:R-:W-:-:S04]  /*03a0*/  IMAD.WIDE.U32 R20, R6, 0x4, R14 ;  /* 0x0000000406147825 */ /* 0x001fc800078e000e */
[----:B------:R-:W-:Y:S02]  /*03b0*/  IMAD.WIDE.U32 R22, R6, 0x4, R16 ;  /* 0x0000000406167825 */ /* 0x000fe400078e0010 */
[----:B------:R-:W2:Y:S04]  /*03c0*/  LDG.E R20, desc[UR8][R20.64] ;  /* 0x0000000814147981 */ /* 0x000ea8000c1e1900 */
[----:B------:R-:W2:Y:S02]  /*03d0*/  LDG.E R18, desc[UR8][R22.64] ;  /* 0x0000000816127981 */ /* 0x000ea4000c1e1900 */
[----:B--2---:R-:W-:Y:S01]  /*03e0*/  IADD3 R19, PT, PT, R18, R20, RZ ;  /* 0x0000001412137210 */ /* 0x004fe20007ffe0ff */
[----:B------:R-:W-:-:S05]  /*03f0*/  IMAD.WIDE.U32 R20, R6, 0x4, R12 ;  /* 0x0000000406147825 */ /* 0x000fca00078e000c */
[----:B------:R0:W-:Y:S02]  /*0400*/  STG.E desc[UR8][R20.64], R19 ;  /* 0x0000001314007986 */ /* 0x0001e4000c101908 */
[----:B0-----:R-:W-:-:S05]  /*0410*/  IMAD.WIDE.U32 R18, R2, 0x4, R16 ;  /* 0x0000000402127825 */ /* 0x001fca00078e0010 */
[----:B------:R0:W2:Y:S02]  /*0420*/  LDG.E R20, desc[UR8][R18.64] ;  /* 0x0000000812147981 */ /* 0x0000a4000c1e1900 */
[----:B0-----:R-:W-:-:S05]  /*0430*/  IMAD.WIDE.U32 R18, R2, 0x4, R14 ;  /* 0x0000000402127825 */ /* 0x001fca00078e000e */
[----:B------:R-:W2:Y:S02]  /*0440*/  LDG.E R23, desc[UR8][R18.64] ;  /* 0x0000000812177981 */ /* 0x000ea4000c1e1900 */
[----:B--2---:R-:W-:Y:S01]  /*0450*/  IADD3 R18, PT, PT, R20, R23, RZ ;  /* 0x0000001714127210 */ /* 0x004fe20007ffe0ff */
[----:B------:R-:W-:-:S04]  /*0460*/  IMAD.WIDE.U32 R22, R2, 0x4, R12 ;  /* 0x0000000402167825 */ /* 0x000fc800078e000c */
[C---:B------:R-:W-:Y:S01]  /*0470*/  IMAD.WIDE.U32 R20, R4.reuse, 0x4, R14 ;  /* 0x0000000404147825 */ /* 0x040fe200078e000e */
[----:B------:R0:W-:Y:S05]  /*0480*/  STG.E desc[UR8][R22.64], R18 ;  /* 0x0000001216007986 */ /* 0x0001ea000c101908 */
[----:B------:R-:W2:Y:S01]  /*0490*/  LDG.E R21, desc[UR8][R20.64] ;  /* 0x0000000814157981 */ /* 0x000ea2000c1e1900 */
[----:B0-----:R-:W-:-:S06]  /*04a0*/  IMAD.WIDE.U32 R22, R4, 0x4, R16 ;  /* 0x0000000404167825 */ /* 0x001fcc00078e0010 */
        /* <DEDUP_REMOVED lines=70> */
[----:B------:R-:W2:Y:S01]  /*0910*/  LDG.E R22, desc[UR8][R22.64] ;  /* 0x0000000816167981 */ /* 0x000ea2000c1e1900 */
[----:B------:R-:W-:Y:S01]  /*0920*/  IMAD.WIDE.U32 R18, R29, 0x4, R12 ;  /* 0x000000041d127825 */ /* 0x000fe200078e000c */
[----:B--2---:R-:W-:-:S05]  /*0930*/  IADD3 R21, PT, PT, R22, R21, RZ ;  /* 0x0000001516157210 */ /* 0x004fca0007ffe0ff */
[----:B------:R0:W-:Y:S02]  /*0940*/  STG.E desc[UR8][R18.64], R21 ;  /* 0x0000001512007986 */ /* 0x0001e4000c101908 */
[----:B0-----:R-:W-:-:S04]  /*0950*/  IMAD.WIDE.U32 R18, R24, 0x4, R16 ;  /* 0x0000000418127825 */ /* 0x001fc800078e0010 */
[C---:B------:R-:W-:Y:S02]  /*0960*/  IMAD.WIDE.U32 R20, R24.reuse, 0x4, R14 ;  /* 0x0000000418147825 */ /* 0x040fe400078e000e */
[----:B------:R-:W2:Y:S04]  /*0970*/  LDG.E R19, desc[UR8][R18.64] ;  /* 0x0000000812137981 */ /* 0x000ea8000c1e1900 */
[----:B------:R-:W2:Y:S01]  /*0980*/  LDG.E R20, desc[UR8][R20.64] ;  /* 0x0000000814147981 */ /* 0x000ea2000c1e1900 */
[----:B------:R-:W-:-:S04]  /*0990*/  IMAD.WIDE.U32 R22, R24, 0x4, R12 ;  /* 0x0000000418167825 */ /* 0x000fc800078e000c */
[----:B------:R-:W-:-:S04]  /*09a0*/  IMAD.WIDE.U32 R16, R26, 0x4, R16 ;  /* 0x000000041a107825 */ /* 0x000fc800078e0010 */
[----:B------:R-:W-:Y:S01]  /*09b0*/  IMAD.WIDE.U32 R14, R26, 0x4, R14 ;  /* 0x000000041a0e7825 */ /* 0x000fe200078e000e */
[----:B--2---:R-:W-:-:S05]  /*09c0*/  IADD3 R19, PT, PT, R19, R20, RZ ;  /* 0x0000001413137210 */ /* 0x004fca0007ffe0ff */
[----:B------:R0:W-:Y:S04]  /*09d0*/  STG.E desc[UR8][R22.64], R19 ;  /* 0x0000001316007986 */ /* 0x0001e8000c101908 */
[----:B------:R1:W0:Y:S04]  /*09e0*/  LDG.E R16, desc[UR8][R16.64] ;  /* 0x0000000810107981 */ /* 0x000228000c1e1900 */
[----:B------:R2:W0:Y:S01]  /*09f0*/  LDG.E R15, desc[UR8][R14.64] ;  /* 0x000000080e0f7981 */ /* 0x000422000c1e1900 */
[----:B------:R-:W-:Y:S01]  /*0a00*/  UIADD3 UR6, UPT, UPT, UR6, 0x10, URZ ;  /* 0x0000001006067890 */ /* 0x000fe2000fffe0ff */
[----:B------:R-:W-:-:S03]  /*0a10*/  IMAD.WIDE.U32 R12, R26, 0x4, R12 ;  /* 0x000000041a0c7825 */ /* 0x000fc600078e000c */
[----:B------:R-:W-:Y:S01]  /*0a20*/  UISETP.NE.AND UP0, UPT, UR6, URZ, UPT ;  /* 0x000000ff0600728c */ /* 0x000fe2000bf05270 */
[----:B-1----:R-:W-:Y:S02]  /*0a30*/  MOV R17, UR10 ;  /* 0x0000000a00117c02 */ /* 0x002fe40008000f00 */
[----:B------:R-:W-:Y:S02]  /*0a40*/  MOV R18, UR10 ;  /* 0x0000000a00127c02 */ /* 0x000fe40008000f00 */
[----:B------:R-:W-:Y:S02]  /*0a50*/  MOV R21, UR10 ;  /* 0x0000000a00157c02 */ /* 0x000fe40008000f00 */
[----:B------:R-:W-:Y:S02]  /*0a60*/  MOV R20, UR10 ;  /* 0x0000000a00147c02 */ /* 0x000fe40008000f00 */
[----:B--2---:R-:W-:Y:S02]  /*0a70*/  MOV R14, UR10 ;  /* 0x0000000a000e7c02 */ /* 0x004fe40008000f00 */
[----:B------:R-:W-:-:S02]  /*0a80*/  LEA R6, R17, R6, 0x4 ;  /* 0x0000000611067211 */ /* 0x000fc400078e20ff */
[----:B------:R-:W-:Y:S02]  /*0a90*/  LEA R2, R18, R2, 0x4 ;  /* 0x0000000212027211 */ /* 0x000fe400078e20ff */
[----:B------:R-:W-:Y:S02]  /*0aa0*/  LEA R4, R21, R4, 0x4 ;  /* 0x0000000415047211 */ /* 0x000fe400078e20ff */
[----:B------:R-:W-:Y:S02]  /*0ab0*/  LEA R5, R20, R5, 0x4 ;  /* 0x0000000514057211 */ /* 0x000fe400078e20ff */
[----:B------:R-:W-:Y:S02]  /*0ac0*/  LEA R10, R17, R10, 0x4 ;  /* 0x0000000a110a7211 */ /* 0x000fe400078e20ff */
[C---:B------:R-:W-:Y:S02]  /*0ad0*/  LEA R7, R14.reuse, R7, 0x4 ;  /* 0x000000070e077211 */ /* 0x040fe400078e20ff */
[----:B------:R-:W-:-:S02]  /*0ae0*/  LEA R11, R14, R11, 0x4 ;  /* 0x0000000b0e0b7211 */ /* 0x000fc400078e20ff */
[----:B------:R-:W-:Y:S02]  /*0af0*/  LEA R27, R18, R27, 0x4 ;  /* 0x0000001b121b7211 */ /* 0x000fe400078e20ff */
[----:B------:R-:W-:Y:S02]  /*0b00*/  LEA R29, R14, R29, 0x4 ;  /* 0x0000001d0e1d7211 */ /* 0x000fe400078e20ff */
[----:B0-----:R-:W-:Y:S02]  /*0b10*/  IADD3 R19, PT, PT, R16, R15, RZ ;  /* 0x0000000f10137210 */ /* 0x001fe40007ffe0ff */
[----:B------:R-:W-:Y:S02]  /*0b20*/  MOV R15, UR10 ;  /* 0x0000000a000f7c02 */ /* 0x000fe40008000f00 */
[----:B------:R-:W-:Y:S01]  /*0b30*/  MOV R16, UR10 ;  /* 0x0000000a00107c02 */ /* 0x000fe20008000f00 */
[----:B------:R0:W-:Y:S01]  /*0b40*/  STG.E desc[UR8][R12.64], R19 ;  /* 0x000000130c007986 */ /* 0x0001e2000c101908 */
[----:B------:R-:W-:-:S02]  /*0b50*/  LEA R8, R15, R8, 0x4 ;  /* 0x000000080f087211 */ /* 0x000fc400078e20ff */
[C---:B------:R-:W-:Y:S02]  /*0b60*/  LEA R9, R16.reuse, R9, 0x4 ;  /* 0x0000000910097211 */ /* 0x040fe400078e20ff */
[----:B------:R-:W-:Y:S02]  /*0b70*/  LEA R28, R15, R28, 0x4 ;  /* 0x0000001c0f1c7211 */ /* 0x000fe400078e20ff */
[----:B------:R-:W-:Y:S02]  /*0b80*/  LEA R25, R16, R25, 0x4 ;  /* 0x0000001910197211 */ /* 0x000fe400078e20ff */
[----:B0-----:R-:W-:Y:S02]  /*0b90*/  MOV R13, UR10 ;  /* 0x0000000a000d7c02 */ /* 0x001fe40008000f00 */
[----:B------:R-:W-:Y:S02]  /*0ba0*/  MOV R12, UR10 ;  /* 0x0000000a000c7c02 */ /* 0x000fe40008000f00 */
[----:B------:R-:W-:-:S02]  /*0bb0*/  LEA R24, R13, R24, 0x4 ;  /* 0x000000180d187211 */ /* 0x000fc400078e20ff */
[----:B------:R-:W-:Y:S02]  /*0bc0*/  LEA R26, R15, R26, 0x4 ;  /* 0x0000001a0f1a7211 */ /* 0x000fe400078e20ff */
[----:B------:R-:W-:Y:S01]  /*0bd0*/  LEA R3, R12, R3, 0x4 ;  /* 0x000000030c037211 */ /* 0x000fe200078e20ff */
[----:B------:R-:W-:Y:S06]  /*0be0*/  BRA.U UP0, `(.L_x_1) ;  /* 0xfffffff500c47547 */ /* 0x000fec000b83ffff */
[----:B------:R-:W-:-:S07]  /*0bf0*/  MOV R3, UR5 ;  /* 0x0000000500037c02 */ /* 0x000fce0008000f00 */
.L_x_0:
[----:B------:R-:W-:-:S06]  /*0c00*/  ULOP3.LUT UP0, UR5, UR11, 0xf, URZ, 0xc0, !UPT ;  /* 0x0000000f0b057892 */ /* 0x000fcc000f80c0ff */
[----:B------:R-:W-:-:S13]  /*0c10*/  PLOP3.LUT P0, PT, PT, PT, UP0, 0x80, 0x8 ;  /* 0x000000000008781c */ /* 0x000fda0003f0f008 */
[----:B0-----:R-:W-:Y:S05]  /*0c20*/  @!P0 EXIT ;  /* 0x000000000000894d */ /* 0x001fea0003800000 */
[----:B------:R-:W-:Y:S01]  /*0c30*/  MOV R2, UR5 ;  /* 0x0000000500027c02 */ /* 0x000fe20008000f00 */
[----:B------:R-:W-:-:S03]  /*0c40*/  ULOP3.LUT UR6, UR11, 0x7, URZ, 0xc0, !UPT ;  /* 0x000000070b067892 */ /* 0x000fc6000f8ec0ff */
[----:B------:R-:W-:-:S03]  /*0c50*/  ISETP.GE.U32.AND P0, PT, R2, 0x8, PT ;  /* 0x000000080200780c */ /* 0x000fc60003f06070 */
[----:B------:R-:W-:-:S10]  /*0c60*/  ISETP.NE.AND P1, PT, RZ, UR6, PT ;  /* 0x00000006ff007c0c */ /* 0x000fd4000bf25270 */
[----:B------:R-:W-:Y:S05]  /*0c70*/  @!P0 BRA `(.L_x_2) ;  /* 0x0000000400108947 */ /* 0x000fea0003800000 */
[----:B------:R-:W0:Y:S01]  /*0c80*/  LDC.64 R6, c[0x0][0x380] ;  /* 0x0000e000ff067b82 */ /* 0x000e220000000a00 */
[----:B------:R-:W-:-:S07]  /*0c90*/  IMAD R15, R3, UR10, R0 ;  /* 0x0000000a030f7c24 */ /* 0x000fce000f8e0200 */
[----:B------:R-:W1:Y:S08]  /*0ca0*/  LDC.64 R4, c[0x0][0x388] ;  /* 0x0000e200ff047b82 */ /* 0x000e700000000a00 */
[----:B------:R-:W2:Y:S01]  /*0cb0*/  LDC.64 R8, c[0x0][0x390] ;  /* 0x0000e400ff087b82 */ /* 0x000ea20000000a00 */
[----:B0-----:R-:W-:-:S06]  /*0cc0*/  IMAD.WIDE.U32 R10, R15, 0x4, R6 ;  /* 0x000000040f0a7825 */ /* 0x001fcc00078e0006 */
[----:B------:R-:W3:Y:S01]  /*0cd0*/  LDG.E R10, desc[UR8][R10.64] ;  /* 0x000000080a0a7981 */ /* 0x000ee2000c1e1900 */
[----:B-1----:R-:W-:-:S06]  /*0ce0*/  IMAD.WIDE.U32 R12, R15, 0x4, R4 ;  /* 0x000000040f0c7825 */ /* 0x002fcc00078e0004 */
[----:B------:R-:W3:Y:S01]  /*0cf0*/  LDG.E R13, desc[UR8][R12.64] ;  /* 0x000000080c0d7981 */ /* 0x000ee2000c1e1900 */
[C---:B------:R-:W-:Y:S01]  /*0d00*/  IADD3 R21, PT, PT, R15.reuse, UR10, RZ ;  /* 0x0000000a0f157c10 */ /* 0x040fe2000fffe0ff */
[----:B--2---:R-:W-:-:S04]  /*0d10*/  IMAD.WIDE.U32 R14, R15, 0x4, R8 ;  /* 0x000000040f0e7825 */ /* 0x004fc800078e0008 */
[----:B------:R-:W-:-:S04]  /*0d20*/  IMAD.WIDE.U32 R16, R21, 0x4, R6 ;  /* 0x0000000415107825 */ /* 0x000fc800078e0006 */
[----:B------:R-:W-:Y:S01]  /*0d30*/  IMAD.WIDE.U32 R18, R21, 0x4, R4 ;  /* 0x0000000415127825 */ /* 0x000fe200078e0004 */
[----:B---3--:R-:W-:-:S05]  /*0d40*/  IADD3 R23, PT, PT, R10, R13, RZ ;  /* 0x0000000d0a177210 */ /* 0x008fca0007ffe0ff */
[----:B------:R0:W-:Y:S04]  /*0d50*/  STG.E desc[UR8][R14.64], R23 ;  /* 0x000000170e007986 */ /* 0x0001e8000c101908 */
[----:B------:R-:W2:Y:S04]  /*0d60*/  LDG.E R16, desc[UR8][R16.64] ;  /* 0x0000000810107981 */ /* 0x000ea8000c1e1900 */
[----:B------:R-:W2:Y:S01]  /*0d70*/  LDG.E R19, desc[UR8][R18.64] ;  /* 0x0000000812137981 */ /* 0x000ea2000c1e1900 */
[C---:B------:R-:W-:Y:S01]  /*0d80*/  IADD3 R27, PT, PT, R21.reuse, UR10, RZ ;  /* 0x0000000a151b7c10 */ /* 0x040fe2000fffe0ff */
[----:B------:R-:W-:-:S04]  /*0d90*/  IMAD.WIDE.U32 R10, R21, 0x4, R8 ;  /* 0x00000004150a7825 */ /* 0x000fc800078e0008 */
[----:B------:R-:W-:-:S04]  /*0da0*/  IMAD.WIDE.U32 R12, R27, 0x4, R6 ;  /* 0x000000041b0c7825 */ /* 0x000fc800078e0006 */
[----:B------:R-:W-:Y:S01]  /*0db0*/  IMAD.WIDE.U32 R20, R27, 0x4, R4 ;  /* 0x000000041b147825 */ /* 0x000fe200078e0004 */
[----:B--2---:R-:W-:-:S05]  /*0dc0*/  IADD3 R25, PT, PT, R16, R19, RZ ;  /* 0x0000001310197210 */ /* 0x004fca0007ffe0ff */
[----:B------:R1:W-:Y:S04]  /*0dd0*/  STG.E desc[UR8][R10.64], R25 ;  /* 0x000000190a007986 */ /* 0x0003e8000c101908 */
[----:B------:R-:W2:Y:S04]  /*0de0*/  LDG.E R12, desc[UR8][R12.64] ;  /* 0x000000080c0c7981 */ /* 0x000ea8000c1e1900 */
[----:B------:R-:W2:Y:S01]  /*0df0*/  LDG.E R21, desc[UR8][R20.64] ;  /* 0x0000000814157981 */ /* 0x000ea2000c1e1900 */
[C---:B------:R-:W-:Y:S01]  /*0e00*/  IADD3 R29, PT, PT, R27.reuse, UR10, RZ ;  /* 0x0000000a1b1d7c10 */ /* 0x040fe2000fffe0ff */
[----:B0-----:R-:W-:-:S04]  /*0e10*/  IMAD.WIDE.U32 R14, R27, 0x4, R8 ;  /* 0x000000041b0e7825 */ /* 0x001fc800078e0008 */
[----:B------:R-:W-:-:S04]  /*0e20*/  IMAD.WIDE.U32 R16, R29, 0x4, R6 ;  /* 0x000000041d107825 */ /* 0x000fc800078e0006 */
[----:B------:R-:W-:Y:S01]  /*0e30*/  IMAD.WIDE.U32 R18, R29, 0x4, R4 ;  /* 0x000000041d127825 */ /* 0x000fe200078e0004 */
[----:B--2---:R-:W-:-:S05]  /*0e40*/  IADD3 R23, PT, PT, R12, R21, RZ ;  /* 0x000000150c177210 */ /* 0x004fca0007ffe0ff */
[----:B------:R0:W-:Y:S04]  /*0e50*/  STG.E desc[UR8][R14.64], R23 ;  /* 0x000000170e007986 */ /* 0x0001e8000c101908 */
[----:B------:R-:W2:Y:S04]  /*0e60*/  LDG.E R16, desc[UR8][R16.64] ;  /* 0x0000000810107981 */ /* 0x000ea8000c1e1900 */
[----:B------:R-:W2:Y:S01]  /*0e70*/  LDG.E R19, desc[UR8][R18.64] ;  /* 0x0000000812137981 */ /* 0x000ea2000c1e1900 */
[C---:B------:R-:W-:Y:S01]  /*0e80*/  IADD3 R27, PT, PT, R29.reuse, UR10, RZ ;  /* 0x0000000a1d1b7c10 */ /* 0x040fe2000fffe0ff */
[----:B-1----:R-:W-:-:S04]  /*0e90*/  IMAD.WIDE.U32 R10, R29, 0x4, R8 ;  /* 0x000000041d0a7825 */ /* 0x002fc800078e0008 */
        /* <DEDUP_REMOVED lines=22> */
[C---:B0-----:R-:W-:Y:S01]  /*1000*/  IADD3 R23, PT, PT, R27.reuse, UR10, RZ ;  /* 0x0000000a1b177c10 */ /* 0x041fe2000fffe0ff */
[----:B------:R-:W-:-:S04]  /*1010*/  IMAD.WIDE.U32 R14, R27, 0x4, R8 ;  /* 0x000000041b0e7825 */ /* 0x000fc800078e0008 */
[----:B------:R-:W-:-:S04]  /*1020*/  IMAD.WIDE.U32 R6, R23, 0x4, R6 ;  /* 0x0000000417067825 */ /* 0x000fc800078e0006 */
[----:B------:R-:W-:Y:S01]  /*1030*/  IMAD.WIDE.U32 R4, R23, 0x4, R4 ;  /* 0x0000000417047825 */ /* 0x000fe200078e0004 */
[----:B--2---:R-:W-:-:S05]  /*1040*/  IADD3 R17, PT, PT, R12, R21, RZ ;  /* 0x000000150c117210 */ /* 0x004fca0007ffe0ff */
[----:B------:R0:W-:Y:S04]  /*1050*/  STG.E desc[UR8][R14.64], R17 ;  /* 0x000000110e007986 */ /* 0x0001e8000c101908 */
[----:B------:R-:W1:Y:S04]  /*1060*/  LDG.E R6, desc[UR8][R6.64] ;  /* 0x0000000806067981 */ /* 0x000e68000c1e1900 */
[----:B------:R-:W1:Y:S01]  /*1070*/  LDG.E R5, desc[UR8][R4.64] ;  /* 0x0000000804057981 */ /* 0x000e62000c1e1900 */
[----:B------:R-:W-:Y:S01]  /*1080*/  IMAD.WIDE.U32 R8, R23, 0x4, R8 ;  /* 0x0000000417087825 */ /* 0x000fe200078e0008 */
[----:B------:R-:W-:-:S02]  /*1090*/  IADD3 R3, PT, PT, R3, 0x8, RZ ;  /* 0x0000000803037810 */ /* 0x000fc40007ffe0ff */
[----:B-1----:R-:W-:-:S05]  /*10a0*/  IADD3 R11, PT, PT, R6, R5, RZ ;  /* 0x00000005060b7210 */ /* 0x002fca0007ffe0ff */
[----:B------:R0:W-:Y:S02]  /*10b0*/  STG.E desc[UR8][R8.64], R11 ;  /* 0x0000000b08007986 */ /* 0x0001e4000c101908 */
.L_x_2:
[----:B------:R-:W-:Y:S05]  /*10c0*/  @!P1 EXIT ;  /* 0x000000000000994d */ /* 0x000fea0003800000 */
[----:B------:R-:W-:Y:S01]  /*10d0*/  MOV R2, UR6 ;  /* 0x0000000600027c02 */ /* 0x000fe20008000f00 */
[----:B------:R-:W-:-:S03]  /*10e0*/  ULOP3.LUT UR4, UR11, 0x3, URZ, 0xc0, !UPT ;  /* 0x000000030b047892 */ /* 0x000fc6000f8ec0ff */
[----:B------:R-:W-:-:S03]  /*10f0*/  ISETP.GE.U32.AND P0, PT, R2, 0x4, PT ;  /* 0x000000040200780c */ /* 0x000fc60003f06070 */
[----:B------:R-:W-:-:S10]  /*1100*/  ISETP.NE.AND P1, PT, RZ, UR4, PT ;  /* 0x00000004ff007c0c */ /* 0x000fd4000bf25270 */
[----:B------:R-:W-:Y:S05]  /*1110*/  @!P0 BRA `(.L_x_3) ;  /* 0x0000000000908947 */ /* 0x000fea0003800000 */
[----:B------:R-:W1:Y:S01]  /*1120*/  LDC.64 R6, c[0x0][0x380] ;  /* 0x0000e000ff067b82 */ /* 0x000e620000000a00 */
[----:B0-----:R-:W-:-:S07]  /*1130*/  IMAD R15, R3, UR10, R0 ;  /* 0x0000000a030f7c24 */ /* 0x001fce000f8e0200 */
[----:B------:R-:W0:Y:S08]  /*1140*/  LDC.64 R4, c[0x0][0x388] ;  /* 0x0000e200ff047b82 */ /* 0x000e300000000a00 */
[----:B------:R-:W2:Y:S01]  /*1150*/  LDC.64 R8, c[0x0][0x390] ;  /* 0x0000e400ff087b82 */ /* 0x000ea20000000a00 */
[----:B-1----:R-:W-:-:S06]  /*1160*/  IMAD.WIDE.U32 R10, R15, 0x4, R6 ;  /* 0x000000040f0a7825 */ /* 0x002fcc00078e0006 */
[----:B------:R-:W3:Y:S01]  /*1170*/  LDG.E R10, desc[UR8][R10.64] ;  /* 0x000000080a0a7981 */ /* 0x000ee2000c1e1900 */
[----:B0-----:R-:W-:-:S06]  /*1180*/  IMAD.WIDE.U32 R12, R15, 0x4, R4 ;  /* 0x000000040f0c7825 */ /* 0x001fcc00078e0004 */
        /* <DEDUP_REMOVED lines=29> */
.L_x_3:
[----:B------:R-:W-:Y:S05]  /*1360*/  @!P1 EXIT ;  /* 0x000000000000994d */ /* 0x000fea0003800000 */
[----:B------:R-:W1:Y:S01]  /*1370*/  LDC.64 R12, c[0x0][0x390] ;  /* 0x0000e400ff0c7b82 */ /* 0x000e620000000a00 */
[----:B0-2---:R-:W-:Y:S01]  /*1380*/  IMAD R15, R3, UR10, R0 ;  /* 0x0000000a030f7c24 */ /* 0x005fe2000f8e0200 */
[----:B------:R-:W-:-:S06]  /*1390*/  UIADD3 UR4, UPT, UPT, -UR4, URZ, URZ ;  /* 0x000000ff04047290 */ /* 0x000fcc000fffe1ff */
[----:B------:R-:W0:Y:S08]  /*13a0*/  LDC.64 R8, c[0x0][0x380] ;  /* 0x0000e000ff087b82 */ /* 0x000e300000000a00 */
[----:B------:R-:W2:Y:S02]  /*13b0*/  LDC.64 R10, c[0x0][0x388] ;  /* 0x0000e200ff0a7b82 */ /* 0x000ea40000000a00 */
.L_x_4:
[----:B0-----:R-:W-:-:S04]  /*13c0*/  IMAD.WIDE.U32 R2, R15, 0x4, R8 ;  /* 0x000000040f027825 */ /* 0x001fc800078e0008 */
[C---:B--2---:R-:W-:Y:S02]  /*13d0*/  IMAD.WIDE.U32 R4, R15.reuse, 0x4, R10 ;  /* 0x000000040f047825 */ /* 0x044fe400078e000a */
[----:B------:R-:W2:Y:S04]  /*13e0*/  LDG.E R2, desc[UR8][R2.64] ;  /* 0x0000000802027981 */ /* 0x000ea8000c1e1900 */
[----:B------:R-:W2:Y:S01]  /*13f0*/  LDG.E R5, desc[UR8][R4.64] ;  /* 0x0000000804057981 */ /* 0x000ea2000c1e1900 */
[C---:B-1-3--:R-:W-:Y:S01]  /*1400*/  IMAD.WIDE.U32 R6, R15.reuse, 0x4, R12 ;  /* 0x000000040f067825 */ /* 0x04afe200078e000c */
[----:B------:R-:W-:Y:S01]  /*1410*/  UIADD3 UR4, UPT, UPT, UR4, 0x1, URZ ;  /* 0x0000000104047890 */ /* 0x000fe2000fffe0ff */
[----:B------:R-:W-:-:S03]  /*1420*/  IADD3 R15, PT, PT, R15, UR10, RZ ;  /* 0x0000000a0f0f7c10 */ /* 0x000fc6000fffe0ff */
[----:B------:R-:W-:Y:S01]  /*1430*/  UISETP.NE.AND UP0, UPT, UR4, URZ, UPT ;  /* 0x000000ff0400728c */ /* 0x000fe2000bf05270 */
[----:B--2---:R-:W-:-:S05]  /*1440*/  IADD3 R17, PT, PT, R2, R5, RZ ;  /* 0x0000000502117210 */ /* 0x004fca0007ffe0ff */
[----:B------:R3:W-:Y:S03]  /*1450*/  STG.E desc[UR8][R6.64], R17 ;  /* 0x0000001106007986 */ /* 0x0007e6000c101908 */
[----:B------:R-:W-:Y:S05]  /*1460*/  BRA.U UP0, `(.L_x_4) ;  /* 0xfffffffd00d47547 */ /* 0x000fea000b83ffff */
[----:B------:R-:W-:Y:S05]  /*1470*/  EXIT ;  /* 0x000000000000794d */ /* 0x000fea0003800000 */
.L_x_5:
[----:B------:R-:W-:-:S00]  /*1480*/  BRA `(.L_x_5) ;  /* 0xfffffffc00fc7947 */ /* 0x000fc0000383ffff */
[----:B------:R-:W-:-:S00]  /*1490*/  NOP ;  /* 0x0000000000007918 */ /* 0x000fc00000000000 */
        /* <DEDUP_REMOVED lines=14> */
.L_x_6:


//--------------------- .nv.shared.reserved.0     --------------------------
	.section	.nv.shared.reserved.0,"aw",@nobits
	.weak		__nv_reservedSMEM_offset_0_alias
	.size		__nv_reservedSMEM_offset_0_alias, 0, 64
	.other		__nv_reservedSMEM_offset_0_alias,@"STO_CUDA_RESERVED_SHARED STV_DEFAULT"
__nv_reservedSMEM_offset_0_alias:
	.zero		0
	.zero		64


//--------------------- .nv.constant0._Z17sum_matrix_on_gpuPiS_S_ii --------------------------
	.section	.nv.constant0._Z17sum_matrix_on_gpuPiS_S_ii,"a",@progbits
	.sectionflags	@""
	.align	4
.nv.constant0._Z17sum_matrix_on_gpuPiS_S_ii:
	.zero		928


//--------------------- SYMBOLS --------------------------

	.type		.nv.reservedSmem.offset0,@object
	.size		.nv.reservedSmem.offset0,0x4
